//
// Generated by NVIDIA NVVM Compiler
//
// Compiler Build ID: CL-36424714
// Cuda compilation tools, release 13.0, V13.0.88
// Based on NVVM 20.0.0
//

.version 9.0
.target sm_100
.address_size 64

	// .globl	_Z9threadingPKfS0_Pf

.visible .entry _Z9threadingPKfS0_Pf(
	.param .u64 .ptr .align 1 _Z9threadingPKfS0_Pf_param_0,
	.param .u64 .ptr .align 1 _Z9threadingPKfS0_Pf_param_1,
	.param .u64 .ptr .align 1 _Z9threadingPKfS0_Pf_param_2
)
{
	.reg .pred 	%p<5>;
	.reg .b32 	%r<23>;
	.reg .b32 	%f<52>;
	.reg .b64 	%rd<18>;

	ld.param.u64 	%rd7, [_Z9threadingPKfS0_Pf_param_0];
	ld.param.u64 	%rd8, [_Z9threadingPKfS0_Pf_param_1];
	ld.param.u64 	%rd9, [_Z9threadingPKfS0_Pf_param_2];
	mov.u32 	%r13, %ctaid.x;
	mov.u32 	%r14, %ntid.x;
	mov.u32 	%r15, %tid.x;
	mad.lo.s32 	%r1, %r13, %r14, %r15;
	setp.gt.s32 	%p1, %r1, 127;
	@%p1 bra 	$L__BB0_7;
	shl.b32 	%r19, %r1, 4;
	or.b32  	%r3, %r19, 15;
	cvta.to.global.u64 	%rd10, %rd7;
	add.s64 	%rd1, %rd10, 32;
	cvta.to.global.u64 	%rd11, %rd8;
	add.s64 	%rd2, %rd11, 65536;
	cvta.to.global.u64 	%rd3, %rd9;
$L__BB0_2:
	shl.b32 	%r5, %r19, 11;
	mov.b32 	%r20, 0;
$L__BB0_3:
	mul.wide.u32 	%rd12, %r20, 4;
	add.s64 	%rd17, %rd2, %rd12;
	mov.f32 	%f51, 0f00000000;
	mov.b32 	%r22, 0;
	mov.u32 	%r21, %r5;
$L__BB0_4:
	mul.wide.s32 	%rd13, %r21, 4;
	add.s64 	%rd14, %rd1, %rd13;
	ld.global.f32 	%f4, [%rd14+-32];
	ld.global.f32 	%f5, [%rd17+-65536];
	fma.rn.f32 	%f6, %f4, %f5, %f51;
	ld.global.f32 	%f7, [%rd14+-28];
	ld.global.f32 	%f8, [%rd17+-57344];
	fma.rn.f32 	%f9, %f7, %f8, %f6;
	ld.global.f32 	%f10, [%rd14+-24];
	ld.global.f32 	%f11, [%rd17+-49152];
	fma.rn.f32 	%f12, %f10, %f11, %f9;
	ld.global.f32 	%f13, [%rd14+-20];
	ld.global.f32 	%f14, [%rd17+-40960];
	fma.rn.f32 	%f15, %f13, %f14, %f12;
	ld.global.f32 	%f16, [%rd14+-16];
	ld.global.f32 	%f17, [%rd17+-32768];
	fma.rn.f32 	%f18, %f16, %f17, %f15;
	ld.global.f32 	%f19, [%rd14+-12];
	ld.global.f32 	%f20, [%rd17+-24576];
	fma.rn.f32 	%f21, %f19, %f20, %f18;
	ld.global.f32 	%f22, [%rd14+-8];
	ld.global.f32 	%f23, [%rd17+-16384];
	fma.rn.f32 	%f24, %f22, %f23, %f21;
	ld.global.f32 	%f25, [%rd14+-4];
	ld.global.f32 	%f26, [%rd17+-8192];
	fma.rn.f32 	%f27, %f25, %f26, %f24;
	ld.global.f32 	%f28, [%rd14];
	ld.global.f32 	%f29, [%rd17];
	fma.rn.f32 	%f30, %f28, %f29, %f27;
	ld.global.f32 	%f31, [%rd14+4];
	ld.global.f32 	%f32, [%rd17+8192];
	fma.rn.f32 	%f33, %f31, %f32, %f30;
	ld.global.f32 	%f34, [%rd14+8];
	ld.global.f32 	%f35, [%rd17+16384];
	fma.rn.f32 	%f36, %f34, %f35, %f33;
	ld.global.f32 	%f37, [%rd14+12];
	ld.global.f32 	%f38, [%rd17+24576];
	fma.rn.f32 	%f39, %f37, %f38, %f36;
	ld.global.f32 	%f40, [%rd14+16];
	ld.global.f32 	%f41, [%rd17+32768];
	fma.rn.f32 	%f42, %f40, %f41, %f39;
	ld.global.f32 	%f43, [%rd14+20];
	ld.global.f32 	%f44, [%rd17+40960];
	fma.rn.f32 	%f45, %f43, %f44, %f42;
	ld.global.f32 	%f46, [%rd14+24];
	ld.global.f32 	%f47, [%rd17+49152];
	fma.rn.f32 	%f48, %f46, %f47, %f45;
	ld.global.f32 	%f49, [%rd14+28];
	ld.global.f32 	%f50, [%rd17+57344];
	fma.rn.f32 	%f51, %f49, %f50, %f48;
	add.s32 	%r22, %r22, 16;
	add.s32 	%r21, %r21, 16;
	add.s64 	%rd17, %rd17, 131072;
	setp.ne.s32 	%p2, %r22, 2048;
	@%p2 bra 	$L__BB0_4;
	add.s32 	%r18, %r5, %r20;
	mul.wide.s32 	%rd15, %r18, 4;
	add.s64 	%rd16, %rd3, %rd15;
	st.global.f32 	[%rd16], %f51;
	add.s32 	%r20, %r20, 1;
	setp.ne.s32 	%p3, %r20, 2048;
	@%p3 bra 	$L__BB0_3;
	add.s32 	%r12, %r19, 1;
	setp.ne.s32 	%p4, %r19, %r3;
	mov.u32 	%r19, %r12;
	@%p4 bra 	$L__BB0_2;
$L__BB0_7:
	ret;

}


// ===== COMPILED SASS (sm_100) =====

	.target	sm_100

	.elftype	@"ET_EXEC"


//--------------------- .note.nv.tkinfo           --------------------------
	.section	.note.nv.tkinfo,"",@"SHT_NOTE"
	.sectionflags	@"SHF_NOTE_NV_TKINFO"
	.tkinfo
        /*0018*/ 	.word	0x00000002
        /*0030*/ 	.string	""
        /*0030*/ 	.string	"ptxas"
        /*0030*/ 	.string	"Cuda compilation tools, release 13.0, V13.0.88"
        /*0030*/ 	.string	"Build cuda_13.0.r13.0/compiler.36424714_0"
        /*0030*/ 	.string	"-arch sm_100 -m 64 "



//--------------------- .note.nv.cuinfo           --------------------------
	.section	.note.nv.cuinfo,"",@"SHT_NOTE"
	.sectionflags	@"SHF_NOTE_NV_CUINFO"
        /*0018*/ 	.short	0x0002
        /*001a*/ 	.short	0x0064
        /*001c*/ 	.short	0x0082
	.zero		2


//--------------------- .nv.info                  --------------------------
	.section	.nv.info,"",@"SHT_CUDA_INFO"
	.align	4


	//----- nvinfo : EIATTR_REGCOUNT
	.align		4
        /*0000*/ 	.byte	0x04, 0x2f
        /*0002*/ 	.short	(.L_1 - .L_0)
	.align		4
.L_0:
        /*0004*/ 	.word	index@(_Z9threadingPKfS0_Pf)
        /*0008*/ 	.word	0x0000001e


	//----- nvinfo : EIATTR_FRAME_SIZE
	.align		4
.L_1:
        /*000c*/ 	.byte	0x04, 0x11
        /*000e*/ 	.short	(.L_3 - .L_2)
	.align		4
.L_2:
        /*0010*/ 	.word	index@(_Z9threadingPKfS0_Pf)
        /*0014*/ 	.word	0x00000000


	//----- nvinfo : EIATTR_MIN_STACK_SIZE
	.align		4
.L_3:
        /*0018*/ 	.byte	0x04, 0x12
        /*001a*/ 	.short	(.L_5 - .L_4)
	.align		4
.L_4:
        /*001c*/ 	.word	index@(_Z9threadingPKfS0_Pf)
        /*0020*/ 	.word	0x00000000
.L_5:


//--------------------- .nv.compat                --------------------------
	.section	.nv.compat,"",@"SHT_CUDA_COMPAT_INFO"
	.align	4
        /*0000*/ 	.byte	0x02, 0x09, 0x00, 0x00, 0x02, 0x02, 0x01, 0x00, 0x02, 0x05, 0x05, 0x00, 0x03, 0x07, 0x01, 0x01
        /*0010*/ 	.byte	0x02, 0x03, 0x00, 0x00, 0x02, 0x06, 0x01, 0x00, 0x04, 0x0b, 0x08, 0x00, 0x09, 0x00, 0x00, 0x00
        /*0020*/ 	.byte	0x00, 0x00, 0x00, 0x00


//--------------------- .nv.info._Z9threadingPKfS0_Pf --------------------------
	.section	.nv.info._Z9threadingPKfS0_Pf,"",@"SHT_CUDA_INFO"
	.sectionflags	@""
	.align	4


	//----- nvinfo : EIATTR_CUDA_API_VERSION
	.align		4
        /*0000*/ 	.byte	0x04, 0x37
        /*0002*/ 	.short	(.L_7 - .L_6)
.L_6:
        /*0004*/ 	.word	0x00000082


	//----- nvinfo : EIATTR_KPARAM_INFO
	.align		4
.L_7:
        /*0008*/ 	.byte	0x04, 0x17
        /*000a*/ 	.short	(.L_9 - .L_8)
.L_8:
        /*000c*/ 	.word	0x00000000
        /*0010*/ 	.short	0x0002
        /*0012*/ 	.short	0x0010
        /*0014*/ 	.byte	0x00, 0xf5, 0x21, 0x00


	//----- nvinfo : EIATTR_KPARAM_INFO
	.align		4
.L_9:
        /*0018*/ 	.byte	0x04, 0x17
        /*001a*/ 	.short	(.L_11 - .L_10)
.L_10:
        /*001c*/ 	.word	0x00000000
        /*0020*/ 	.short	0x0001
        /*0022*/ 	.short	0x0008
        /*0024*/ 	.byte	0x00, 0xf5, 0x21, 0x00


	//----- nvinfo : EIATTR_KPARAM_INFO
	.align		4
.L_11:
        /*0028*/ 	.byte	0x04, 0x17
        /*002a*/ 	.short	(.L_13 - .L_12)
.L_12:
        /*002c*/ 	.word	0x00000000
        /*0030*/ 	.short	0x0000
        /*0032*/ 	.short	0x0000
        /*0034*/ 	.byte	0x00, 0xf5, 0x21, 0x00


	//----- nvinfo : EIATTR_SPARSE_MMA_MASK
	.align		4
.L_13:
        /*0038*/ 	.byte	0x03, 0x50
        /*003a*/ 	.short	0x0000


	//----- nvinfo : EIATTR_MAXREG_COUNT
	.align		4
        /*003c*/ 	.byte	0x03, 0x1b
        /*003e*/ 	.short	0x00ff


	//----- nvinfo : EIATTR_MERCURY_ISA_VERSION
	.align		4
        /*0040*/ 	.byte	0x03, 0x5f
        /*0042*/ 	.short	0x0101


	//----- nvinfo : EIATTR_VRC_CTA_INIT_COUNT
	.align		4
        /*0044*/ 	.byte	0x02, 0x4a
	.zero		1
	.zero		1


	//----- nvinfo : EIATTR_EXIT_INSTR_OFFSETS
	.align		4
        /*0048*/ 	.byte	0x04, 0x1c
        /*004a*/ 	.short	(.L_15 - .L_14)


	//   ....[0]....
.L_14:
        /*004c*/ 	.word	0x00000060


	//   ....[1]....
        /*0050*/ 	.word	0x000005a0


	//----- nvinfo : EIATTR_CRS_STACK_SIZE
	.align		4
.L_15:
        /*0054*/ 	.byte	0x04, 0x1e
        /*0056*/ 	.short	(.L_17 - .L_16)
.L_16:
        /*0058*/ 	.word	0x00000000


	//----- nvinfo : EIATTR_CBANK_PARAM_SIZE
	.align		4
.L_17:
        /*005c*/ 	.byte	0x03, 0x19
        /*005e*/ 	.short	0x0018


	//----- nvinfo : EIATTR_PARAM_CBANK
	.align		4
        /*0060*/ 	.byte	0x04, 0x0a
        /*0062*/ 	.short	(.L_19 - .L_18)
	.align		4
.L_18:
        /*0064*/ 	.word	index@(.nv.constant0._Z9threadingPKfS0_Pf)
        /*0068*/ 	.short	0x0380
        /*006a*/ 	.short	0x0018


	//----- nvinfo : EIATTR_SW_WAR
	.align		4
.L_19:
        /*006c*/ 	.byte	0x04, 0x36
        /*006e*/ 	.short	(.L_21 - .L_20)
.L_20:
        /*0070*/ 	.word	0x00000008
.L_21:


//--------------------- .nv.callgraph             --------------------------
	.section	.nv.callgraph,"",@"SHT_CUDA_CALLGRAPH"
	.align	4
	.sectionentsize	8
	.align		4
        /*0000*/ 	.word	0x00000000
	.align		4
        /*0004*/ 	.word	0xffffffff
	.align		4
        /*0008*/ 	.word	0x00000000
	.align		4
        /*000c*/ 	.word	0xfffffffe
	.align		4
        /*0010*/ 	.word	0x00000000
	.align		4
        /*0014*/ 	.word	0xfffffffd
	.align		4
        /*0018*/ 	.word	0x00000000
	.align		4
        /*001c*/ 	.word	0xfffffffc


//--------------------- .text._Z9threadingPKfS0_Pf --------------------------
	.section	.text._Z9threadingPKfS0_Pf,"ax",@progbits
	.align	128
        .global         _Z9threadingPKfS0_Pf
        .type           _Z9threadingPKfS0_Pf,@function
        .size           _Z9threadingPKfS0_Pf,(.L_x_4 - _Z9threadingPKfS0_Pf)
        .other          _Z9threadingPKfS0_Pf,@"STO_CUDA_ENTRY STV_DEFAULT"
_Z9threadingPKfS0_Pf:
.text._Z9threadingPKfS0_Pf:
[----:B------:R-:W-:Y:S01]  /*0000*/  LDC R1, c[0x0][0x37c] ;  /* 0x0000df00ff017b82 */ /* 0x000fe20000000800 */
[----:B------:R-:W0:Y:S07]  /*0010*/  S2R R3, SR_TID.X ;  /* 0x0000000000037919 */ /* 0x000e2e0000002100 */
[----:B------:R-:W0:Y:S08]  /*0020*/  S2UR UR4, SR_CTAID.X ;  /* 0x00000000000479c3 */ /* 0x000e300000002500 */
[----:B------:R-:W0:Y:S02]  /*0030*/  LDC R0, c[0x0][0x360] ;  /* 0x0000d800ff007b82 */ /* 0x000e240000000800 */
[----:B0-----:R-:W-:-:S05]  /*0040*/  IMAD R0, R0, UR4, R3 ;  /* 0x0000000400007c24 */ /* 0x001fca000f8e0203 */
[----:B------:R-:W-:-:S13]  /*0050*/  ISETP.GT.AND P0, PT, R0, 0x7f, PT ;  /* 0x0000007f0000780c */ /* 0x000fda0003f04270 */
[----:B------:R-:W-:Y:S05]  /*0060*/  @P0 EXIT ;  /* 0x000000000000094d */ /* 0x000fea0003800000 */
[----:B------:R-:W0:Y:S01]  /*0070*/  LDCU.128 UR8, c[0x0][0x380] ;  /* 0x00007000ff0877ac */ /* 0x000e220008000c00 */
[----:B------:R-:W-:Y:S01]  /*0080*/  SHF.L.U32 R0, R0, 0x4, RZ ;  /* 0x0000000400007819 */ /* 0x000fe200000006ff */
[----:B------:R-:W1:Y:S03]  /*0090*/  LDCU.64 UR12, c[0x0][0x358] ;  /* 0x00006b00ff0c77ac */ /* 0x000e660008000a00 */
[----:B------:R-:W-:Y:S01]  /*00a0*/  IADD3 R6, PT, PT, R0, 0xf, RZ ;  /* 0x0000000f00067810 */ /* 0x000fe20007ffe0ff */
[----:B0-----:R-:W-:Y:S02]  /*00b0*/  UIADD3 UR6, UP0, UPT, UR8, 0x20, URZ ;  /* 0x0000002008067890 */ /* 0x001fe4000ff1e0ff */
[----:B------:R-:W-:Y:S02]  /*00c0*/  UIADD3 UR4, UP1, UPT, UR10, 0x10000, URZ ;  /* 0x000100000a047890 */ /* 0x000fe4000ff3e0ff */
[----:B------:R-:W-:-:S02]  /*00d0*/  UIADD3.X UR7, UPT, UPT, URZ, UR9, URZ, UP0, !UPT ;  /* 0x00000009ff077290 */ /* 0x000fc400087fe4ff */
[----:B-1----:R-:W-:-:S12]  /*00e0*/  UIADD3.X UR5, UPT, UPT, URZ, UR11, URZ, UP1, !UPT ;  /* 0x0000000bff057290 */ /* 0x002fd80008ffe4ff */
.L_x_2:
[----:B------:R-:W-:Y:S01]  /*00f0*/  HFMA2 R8, -RZ, RZ, 0, 0 ;  /* 0x00000000ff087431 */ /* 0x000fe200000001ff */
[C---:B------:R-:W-:Y:S02]  /*0100*/  ISETP.NE.AND P0, PT, R0.reuse, R6, PT ;  /* 0x000000060000720c */ /* 0x040fe40003f05270 */
[C---:B------:R-:W-:Y:S02]  /*0110*/  SHF.L.U32 R7, R0.reuse, 0xb, RZ ;  /* 0x0000000b00077819 */ /* 0x040fe400000006ff */
[----:B0-----:R-:W-:-:S09]  /*0120*/  IADD3 R0, PT, PT, R0, 0x1, RZ ;  /* 0x0000000100007810 */ /* 0x001fd20007ffe0ff */
.L_x_1:
[----:B0-----:R-:W-:Y:S02]  /*0130*/  MOV R2, UR4 ;  /* 0x0000000400027c02 */ /* 0x001fe40008000f00 */
[----:B------:R-:W-:Y:S02]  /*0140*/  MOV R3, UR5 ;  /* 0x0000000500037c02 */ /* 0x000fe40008000f00 */
[----:B------:R-:W-:Y:S02]  /*0150*/  MOV R13, RZ ;  /* 0x000000ff000d7202 */ /* 0x000fe40000000f00 */
[----:B------:R-:W-:Y:S01]  /*0160*/  MOV R10, RZ ;  /* 0x000000ff000a7202 */ /* 0x000fe20000000f00 */
[----:B------:R-:W-:Y:S01]  /*0170*/  IMAD.WIDE.U32 R2, R8, 0x4, R2 ;  /* 0x0000000408027825 */ /* 0x000fe200078e0002 */
[----:B------:R-:W-:-:S07]  /*0180*/  MOV R9, R7 ;  /* 0x0000000700097202 */ /* 0x000fce0000000f00 */
.L_x_0:
[----:B------:R-:W-:Y:S01]  /*0190*/  MOV R4, UR6 ;  /* 0x0000000600047c02 */ /* 0x000fe20008000f00 */
[----:B------:R-:W2:Y:S01]  /*01a0*/  LDG.E R15, desc[UR12][R2.64+-0x10000] ;  /* 0xff00000c020f7981 */ /* 0x000ea2000c1e1900 */
[----:B------:R-:W-:-:S03]  /*01b0*/  MOV R5, UR7 ;  /* 0x0000000700057c02 */ /* 0x000fc60008000f00 */
[----:B------:R-:W3:Y:S01]  /*01c0*/  LDG.E R25, desc[UR12][R2.64+-0xe000] ;  /* 0xff20000c02197981 */ /* 0x000ee2000c1e1900 */
[----:B------:R-:W-:-:S03]  /*01d0*/  IMAD.WIDE R4, R9, 0x4, R4 ;  /* 0x0000000409047825 */ /* 0x000fc600078e0204 */
[----:B------:R-:W4:Y:S04]  /*01e0*/  LDG.E R17, desc[UR12][R2.64+-0xc000] ;  /* 0xff40000c02117981 */ /* 0x000f28000c1e1900 */
[----:B------:R-:W2:Y:S04]  /*01f0*/  LDG.E R14, desc[UR12][R4.64+-0x20] ;  /* 0xffffe00c040e7981 */ /* 0x000ea8000c1e1900 */
[----:B------:R-:W3:Y:S04]  /*0200*/  LDG.E R16, desc[UR12][R4.64+-0x1c] ;  /* 0xffffe40c04107981 */ /* 0x000ee8000c1e1900 */
[----:B------:R-:W4:Y:S04]  /*0210*/  LDG.E R18, desc[UR12][R4.64+-0x18] ;  /* 0xffffe80c04127981 */ /* 0x000f28000c1e1900 */
[----:B------:R-:W5:Y:S04]  /*0220*/  LDG.E R21, desc[UR12][R2.64+-0xa000] ;  /* 0xff60000c02157981 */ /* 0x000f68000c1e1900 */
[----:B------:R-:W5:Y:S04]  /*0230*/  LDG.E R22, desc[UR12][R4.64+-0x14] ;  /* 0xffffec0c04167981 */ /* 0x000f68000c1e1900 */
[----:B------:R-:W5:Y:S04]  /*0240*/  LDG.E R23, desc[UR12][R2.64+-0x8000] ;  /* 0xff80000c02177981 */ /* 0x000f68000c1e1900 */
[----:B------:R-:W5:Y:S04]  /*0250*/  LDG.E R24, desc[UR12][R4.64+-0x10] ;  /* 0xfffff00c04187981 */ /* 0x000f68000c1e1900 */
[----:B------:R-:W5:Y:S04]  /*0260*/  LDG.E R19, desc[UR12][R2.64+-0x6000] ;  /* 0xffa0000c02137981 */ /* 0x000f68000c1e1900 */
[----:B------:R-:W5:Y:S04]  /*0270*/  LDG.E R20, desc[UR12][R4.64+-0xc] ;  /* 0xfffff40c04147981 */ /* 0x000f68000c1e1900 */
[----:B------:R-:W5:Y:S04]  /*0280*/  LDG.E R11, desc[UR12][R2.64+-0x4000] ;  /* 0xffc0000c020b7981 */ /* 0x000f68000c1e1900 */
[----:B------:R-:W5:Y:S04]  /*0290*/  LDG.E R12, desc[UR12][R4.64+-0x8] ;  /* 0xfffff80c040c7981 */ /* 0x000f68000c1e1900 */
[----:B------:R-:W5:Y:S01]  /*02a0*/  LDG.E R26, desc[UR12][R2.64+0xe000] ;  /* 0x00e0000c021a7981 */ /* 0x000f62000c1e1900 */
[----:B--2---:R-:W-:-:S03]  /*02b0*/  FFMA R15, R14, R15, R13 ;  /* 0x0000000f0e0f7223 */ /* 0x004fc6000000000d */
[----:B------:R-:W2:Y:S04]  /*02c0*/  LDG.E R13, desc[UR12][R2.64+-0x2000] ;  /* 0xffe0000c020d7981 */ /* 0x000ea8000c1e1900 */
[----:B------:R-:W2:Y:S01]  /*02d0*/  LDG.E R14, desc[UR12][R4.64+-0x4] ;  /* 0xfffffc0c040e7981 */ /* 0x000ea2000c1e1900 */
[----:B---3--:R-:W-:-:S03]  /*02e0*/  FFMA R25, R16, R25, R15 ;  /* 0x0000001910197223 */ /* 0x008fc6000000000f */
[----:B------:R-:W3:Y:S01]  /*02f0*/  LDG.E R15, desc[UR12][R2.64] ;  /* 0x0000000c020f7981 */ /* 0x000ee2000c1e1900 */
[----:B----4-:R-:W-:-:S03]  /*0300*/  FFMA R25, R18, R17, R25 ;  /* 0x0000001112197223 */ /* 0x010fc60000000019 */
[----:B------:R-:W3:Y:S04]  /*0310*/  LDG.E R16, desc[UR12][R4.64] ;  /* 0x0000000c04107981 */ /* 0x000ee8000c1e1900 */
[----:B------:R-:W4:Y:S01]  /*0320*/  LDG.E R17, desc[UR12][R2.64+0x2000] ;  /* 0x0020000c02117981 */ /* 0x000f22000c1e1900 */
[----:B-----5:R-:W-:-:S03]  /*0330*/  FFMA R25, R22, R21, R25 ;  /* 0x0000001516197223 */ /* 0x020fc60000000019 */
[----:B------:R-:W4:Y:S04]  /*0340*/  LDG.E R18, desc[UR12][R4.64+0x4] ;  /* 0x0000040c04127981 */ /* 0x000f28000c1e1900 */
[----:B------:R-:W5:Y:S01]  /*0350*/  LDG.E R22, desc[UR12][R2.64+0x4000] ;  /* 0x0040000c02167981 */ /* 0x000f62000c1e1900 */
[----:B------:R-:W-:-:S03]  /*0360*/  FFMA R25, R24, R23, R25 ;  /* 0x0000001718197223 */ /* 0x000fc60000000019 */
[----:B------:R-:W5:Y:S04]  /*0370*/  LDG.E R21, desc[UR12][R4.64+0x8] ;  /* 0x0000080c04157981 */ /* 0x000f68000c1e1900 */
[----:B------:R-:W5:Y:S01]  /*0380*/  LDG.E R24, desc[UR12][R2.64+0x6000] ;  /* 0x0060000c02187981 */ /* 0x000f62000c1e1900 */
[----:B------:R-:W-:-:S03]  /*0390*/  FFMA R25, R20, R19, R25 ;  /* 0x0000001314197223 */ /* 0x000fc60000000019 */
[----:B------:R-:W5:Y:S04]  /*03a0*/  LDG.E R23, desc[UR12][R4.64+0xc] ;  /* 0x00000c0c04177981 */ /* 0x000f68000c1e1900 */
[----:B------:R-:W5:Y:S01]  /*03b0*/  LDG.E R20, desc[UR12][R2.64+0x8000] ;  /* 0x0080000c02147981 */ /* 0x000f62000c1e1900 */
[----:B------:R-:W-:-:S03]  /*03c0*/  FFMA R25, R12, R11, R25 ;  /* 0x0000000b0c197223 */ /* 0x000fc60000000019 */
[----:B------:R-:W5:Y:S04]  /*03d0*/  LDG.E R19, desc[UR12][R4.64+0x10] ;  /* 0x0000100c04137981 */ /* 0x000f68000c1e1900 */
[----:B------:R-:W5:Y:S04]  /*03e0*/  LDG.E R12, desc[UR12][R2.64+0xa000] ;  /* 0x00a0000c020c7981 */ /* 0x000f68000c1e1900 */
[----:B------:R-:W5:Y:S01]  /*03f0*/  LDG.E R11, desc[UR12][R4.64+0x14] ;  /* 0x0000140c040b7981 */ /* 0x000f62000c1e1900 */
[----:B--2---:R-:W-:-:S03]  /*0400*/  FFMA R27, R14, R13, R25 ;  /* 0x0000000d0e1b7223 */ /* 0x004fc60000000019 */
[----:B------:R0:W2:Y:S04]  /*0410*/  LDG.E R13, desc[UR12][R2.64+0xc000] ;  /* 0x00c0000c020d7981 */ /* 0x0000a8000c1e1900 */
[----:B------:R-:W2:Y:S04]  /*0420*/  LDG.E R14, desc[UR12][R4.64+0x18] ;  /* 0x0000180c040e7981 */ /* 0x000ea8000c1e1900 */
[----:B------:R-:W2:Y:S01]  /*0430*/  LDG.E R25, desc[UR12][R4.64+0x1c] ;  /* 0x00001c0c04197981 */ /* 0x000ea2000c1e1900 */
[----:B---3--:R-:W-:-:S04]  /*0440*/  FFMA R15, R16, R15, R27 ;  /* 0x0000000f100f7223 */ /* 0x008fc8000000001b */
[----:B----4-:R-:W-:Y:S01]  /*0450*/  FFMA R18, R18, R17, R15 ;  /* 0x0000001112127223 */ /* 0x010fe2000000000f */
[----:B------:R-:W-:-:S03]  /*0460*/  IADD3 R10, PT, PT, R10, 0x10, RZ ;  /* 0x000000100a0a7810 */ /* 0x000fc60007ffe0ff */
[----:B-----5:R-:W-:Y:S01]  /*0470*/  FFMA R18, R21, R22, R18 ;  /* 0x0000001615127223 */ /* 0x020fe20000000012 */
[----:B------:R-:W-:-:S03]  /*0480*/  ISETP.NE.AND P1, PT, R10, 0x800, PT ;  /* 0x000008000a00780c */ /* 0x000fc60003f25270 */
[----:B------:R-:W-:-:S04]  /*0490*/  FFMA R18, R23, R24, R18 ;  /* 0x0000001817127223 */ /* 0x000fc80000000012 */
[----:B------:R-:W-:Y:S01]  /*04a0*/  FFMA R18, R19, R20, R18 ;  /* 0x0000001413127223 */ /* 0x000fe20000000012 */
[----:B0-----:R-:W-:-:S03]  /*04b0*/  IADD3 R2, P2, PT, R2, 0x20000, RZ ;  /* 0x0002000002027810 */ /* 0x001fc60007f5e0ff */
[----:B------:R-:W-:Y:S01]  /*04c0*/  FFMA R11, R11, R12, R18 ;  /* 0x0000000c0b0b7223 */ /* 0x000fe20000000012 */
[----:B------:R-:W-:Y:S02]  /*04d0*/  IADD3.X R3, PT, PT, RZ, R3, RZ, P2, !PT ;  /* 0x00000003ff037210 */ /* 0x000fe400017fe4ff */
[----:B------:R-:W-:Y:S01]  /*04e0*/  IADD3 R9, PT, PT, R9, 0x10, RZ ;  /* 0x0000001009097810 */ /* 0x000fe20007ffe0ff */
[----:B--2---:R-:W-:-:S04]  /*04f0*/  FFMA R14, R14, R13, R11 ;  /* 0x0000000d0e0e7223 */ /* 0x004fc8000000000b */
[----:B------:R-:W-:Y:S01]  /*0500*/  FFMA R13, R25, R26, R14 ;  /* 0x0000001a190d7223 */ /* 0x000fe2000000000e */
[----:B------:R-:W-:Y:S06]  /*0510*/  @P1 BRA `(.L_x_0) ;  /* 0xfffffffc001c1947 */ /* 0x000fec000383ffff */
[----:B------:R-:W0:Y:S01]  /*0520*/  LDC.64 R2, c[0x0][0x390] ;  /* 0x0000e400ff027b82 */ /* 0x000e220000000a00 */
[----:B------:R-:W-:Y:S02]  /*0530*/  IADD3 R5, PT, PT, R7, R8, RZ ;  /* 0x0000000807057210 */ /* 0x000fe40007ffe0ff */
[----:B------:R-:W-:-:S04]  /*0540*/  IADD3 R8, PT, PT, R8, 0x1, RZ ;  /* 0x0000000108087810 */ /* 0x000fc80007ffe0ff */
[----:B------:R-:W-:Y:S01]  /*0550*/  ISETP.NE.AND P1, PT, R8, 0x800, PT ;  /* 0x000008000800780c */ /* 0x000fe20003f25270 */
[----:B0-----:R-:W-:-:S05]  /*0560*/  IMAD.WIDE R2, R5, 0x4, R2 ;  /* 0x0000000405027825 */ /* 0x001fca00078e0202 */
[----:B------:R0:W-:Y:S07]  /*0570*/  STG.E desc[UR12][R2.64], R13 ;  /* 0x0000000d02007986 */ /* 0x0001ee000c10190c */
[----:B------:R-:W-:Y:S05]  /*0580*/  @P1 BRA `(.L_x_1) ;  /* 0xfffffff800e81947 */ /* 0x000fea000383ffff */
[----:B------:R-:W-:Y:S05]  /*0590*/  @P0 BRA `(.L_x_2) ;  /* 0xfffffff800d40947 */ /* 0x000fea000383ffff */
[----:B------:R-:W-:Y:S05]  /*05a0*/  EXIT ;  /* 0x000000000000794d */ /* 0x000fea0003800000 */
.L_x_3:
[----:B------:R-:W-:-:S00]  /*05b0*/  BRA `(.L_x_3) ;  /* 0xfffffffc00fc7947 */ /* 0x000fc0000383ffff */
[----:B------:R-:W-:-:S00]  /*05c0*/  NOP ;  /* 0x0000000000007918 */ /* 0x000fc00000000000 */
        /* <DEDUP_REMOVED lines=11> */
.L_x_4:


//--------------------- .nv.shared.reserved.0     --------------------------
	.section	.nv.shared.reserved.0,"aw",@nobits
	.weak		__nv_reservedSMEM_offset_0_alias
	.size		__nv_reservedSMEM_offset_0_alias, 0, 64
	.other		__nv_reservedSMEM_offset_0_alias,@"STO_CUDA_RESERVED_SHARED STV_DEFAULT"
__nv_reservedSMEM_offset_0_alias:
	.zero		0
	.zero		64


//--------------------- .nv.constant0._Z9threadingPKfS0_Pf --------------------------
	.section	.nv.constant0._Z9threadingPKfS0_Pf,"a",@progbits
	.sectionflags	@""
	.align	4
.nv.constant0._Z9threadingPKfS0_Pf:
	.zero		920


//--------------------- SYMBOLS --------------------------

	.type		.nv.reservedSmem.offset0,@object
	.size		.nv.reservedSmem.offset0,0x4
